//
// Generated by NVIDIA NVVM Compiler
//
// Compiler Build ID: CL-36424714
// Cuda compilation tools, release 13.0, V13.0.88
// Based on NVVM 20.0.0
//

.version 9.0
.target sm_100
.address_size 64

	// .globl	_Z9kTrigger2PjS_
.const .align 4 .b8 constD0[28] = {99, 89, 0, 0, 128, 127, 0, 0, 181, 20, 0, 0, 84, 223, 0, 0, 226, 227, 0, 0, 115, 46, 0, 0, 23, 67};
.const .align 4 .b8 constPT[28] = {233, 65, 0, 0, 191, 98, 0, 0, 207, 174, 0, 0, 162, 117, 0, 0, 125, 18, 0, 0, 127, 219, 0, 0, 110, 10};
.const .align 4 .b8 constPHI[28] = {99, 105, 0, 0, 128, 111, 0, 0, 181, 36, 0, 0, 84, 207, 0, 0, 226, 243, 0, 0, 115, 30, 0, 0, 23, 83};
.const .align 4 .b8 constCHI0[28] = {233, 66, 0, 0, 191, 97, 0, 0, 207, 175, 0, 0, 162, 116, 0, 0, 125, 19, 0, 0, 127, 218, 0, 0, 110, 11};
.const .align 4 .b8 constCHI1[28] = {115, 89, 0, 0, 112, 127, 0, 0, 197, 20, 0, 0, 68, 223, 0, 0, 242, 227, 0, 0, 99, 46, 0, 0, 39, 67};
.const .align 4 .b8 constCHI2[28] = {234, 65, 0, 0, 190, 98, 0, 0, 192, 174, 0, 0, 161, 117, 0, 0, 126, 18, 0, 0, 126, 219, 0, 0, 111, 10};

.visible .entry _Z9kTrigger2PjS_(
	.param .u64 .ptr .align 1 _Z9kTrigger2PjS__param_0,
	.param .u64 .ptr .align 1 _Z9kTrigger2PjS__param_1
)
{
	.reg .b32 	%r<84>;
	.reg .b64 	%rd<8>;

	ld.param.u64 	%rd1, [_Z9kTrigger2PjS__param_0];
	ld.param.u64 	%rd2, [_Z9kTrigger2PjS__param_1];
	cvta.to.global.u64 	%rd3, %rd1;
	cvta.to.global.u64 	%rd4, %rd2;
	mov.u32 	%r1, %ctaid.x;
	mov.u32 	%r2, %ntid.x;
	mov.u32 	%r3, %tid.x;
	mad.lo.s32 	%r4, %r1, %r2, %r3;
	mul.wide.u32 	%rd5, %r4, 4;
	add.s64 	%rd6, %rd4, %rd5;
	ld.global.u32 	%r5, [%rd6];
	and.b32  	%r6, %r5, 1048575;
	shr.u32 	%r7, %r5, 4;
	and.b32  	%r8, %r7, 15;
	shr.u32 	%r9, %r5, 8;
	and.b32  	%r10, %r9, 15;
	shr.u32 	%r11, %r5, 12;
	and.b32  	%r12, %r11, 15;
	shr.u32 	%r13, %r5, 16;
	and.b32  	%r14, %r13, 15;
	ld.const.u32 	%r15, [constD0];
	ld.const.u32 	%r16, [constD0+4];
	mad.lo.s32 	%r17, %r16, %r6, %r15;
	ld.const.u32 	%r18, [constD0+8];
	mad.lo.s32 	%r19, %r18, %r8, %r17;
	ld.const.u32 	%r20, [constD0+12];
	mad.lo.s32 	%r21, %r20, %r10, %r19;
	ld.const.u32 	%r22, [constD0+16];
	mad.lo.s32 	%r23, %r22, %r12, %r21;
	ld.const.u32 	%r24, [constD0+20];
	mad.lo.s32 	%r25, %r24, %r14, %r23;
	add.s64 	%rd7, %rd3, %rd5;
	st.global.u32 	[%rd7], %r25;
	ld.const.u32 	%r26, [constPT];
	ld.const.u32 	%r27, [constPT+4];
	mad.lo.s32 	%r28, %r27, %r6, %r26;
	ld.const.u32 	%r29, [constPT+8];
	mad.lo.s32 	%r30, %r29, %r8, %r28;
	ld.const.u32 	%r31, [constPT+12];
	mad.lo.s32 	%r32, %r31, %r10, %r30;
	ld.const.u32 	%r33, [constPT+16];
	mad.lo.s32 	%r34, %r33, %r12, %r32;
	ld.const.u32 	%r35, [constPT+20];
	mad.lo.s32 	%r36, %r35, %r14, %r34;
	st.global.u32 	[%rd7+4], %r36;
	ld.const.u32 	%r37, [constPHI];
	ld.const.u32 	%r38, [constPHI+4];
	mad.lo.s32 	%r39, %r38, %r6, %r37;
	ld.const.u32 	%r40, [constPHI+8];
	mad.lo.s32 	%r41, %r40, %r8, %r39;
	ld.const.u32 	%r42, [constPHI+12];
	mad.lo.s32 	%r43, %r42, %r10, %r41;
	ld.const.u32 	%r44, [constPHI+16];
	mad.lo.s32 	%r45, %r44, %r12, %r43;
	ld.const.u32 	%r46, [constPHI+20];
	mad.lo.s32 	%r47, %r46, %r14, %r45;
	st.global.u32 	[%rd7+8], %r47;
	ld.const.u32 	%r48, [constCHI0];
	ld.const.u32 	%r49, [constCHI0+4];
	mad.lo.s32 	%r50, %r49, %r6, %r48;
	ld.const.u32 	%r51, [constCHI0+8];
	mad.lo.s32 	%r52, %r51, %r8, %r50;
	ld.const.u32 	%r53, [constCHI0+12];
	mad.lo.s32 	%r54, %r53, %r10, %r52;
	ld.const.u32 	%r55, [constCHI0+16];
	mad.lo.s32 	%r56, %r55, %r12, %r54;
	ld.const.u32 	%r57, [constCHI0+20];
	mad.lo.s32 	%r58, %r57, %r14, %r56;
	mul.lo.s32 	%r59, %r58, %r58;
	ld.const.u32 	%r60, [constCHI1];
	ld.const.u32 	%r61, [constCHI1+4];
	mad.lo.s32 	%r62, %r61, %r6, %r60;
	ld.const.u32 	%r63, [constCHI1+8];
	mad.lo.s32 	%r64, %r63, %r8, %r62;
	ld.const.u32 	%r65, [constCHI1+12];
	mad.lo.s32 	%r66, %r65, %r10, %r64;
	ld.const.u32 	%r67, [constCHI1+16];
	mad.lo.s32 	%r68, %r67, %r12, %r66;
	ld.const.u32 	%r69, [constCHI1+20];
	mad.lo.s32 	%r70, %r69, %r14, %r68;
	mad.lo.s32 	%r71, %r70, %r70, %r59;
	ld.const.u32 	%r72, [constCHI2];
	ld.const.u32 	%r73, [constCHI2+4];
	mad.lo.s32 	%r74, %r73, %r6, %r72;
	ld.const.u32 	%r75, [constCHI2+8];
	mad.lo.s32 	%r76, %r75, %r8, %r74;
	ld.const.u32 	%r77, [constCHI2+12];
	mad.lo.s32 	%r78, %r77, %r10, %r76;
	ld.const.u32 	%r79, [constCHI2+16];
	mad.lo.s32 	%r80, %r79, %r12, %r78;
	ld.const.u32 	%r81, [constCHI2+20];
	mad.lo.s32 	%r82, %r81, %r14, %r80;
	mad.lo.s32 	%r83, %r82, %r82, %r71;
	st.global.u32 	[%rd7+12], %r83;
	ret;

}


// ===== COMPILED SASS (sm_100) =====

	.target	sm_100

	.elftype	@"ET_EXEC"


//--------------------- .note.nv.tkinfo           --------------------------
	.section	.note.nv.tkinfo,"",@"SHT_NOTE"
	.sectionflags	@"SHF_NOTE_NV_TKINFO"
	.tkinfo
        /*0018*/ 	.word	0x00000002
        /*0030*/ 	.string	""
        /*0030*/ 	.string	"ptxas"
        /*0030*/ 	.string	"Cuda compilation tools, release 13.0, V13.0.88"
        /*0030*/ 	.string	"Build cuda_13.0.r13.0/compiler.36424714_0"
        /*0030*/ 	.string	"-arch sm_100 -m 64 "



//--------------------- .note.nv.cuinfo           --------------------------
	.section	.note.nv.cuinfo,"",@"SHT_NOTE"
	.sectionflags	@"SHF_NOTE_NV_CUINFO"
        /*0018*/ 	.short	0x0002
        /*001a*/ 	.short	0x0064
        /*001c*/ 	.short	0x0082
	.zero		2


//--------------------- .nv.info                  --------------------------
	.section	.nv.info,"",@"SHT_CUDA_INFO"
	.align	4


	//----- nvinfo : EIATTR_REGCOUNT
	.align		4
        /*0000*/ 	.byte	0x04, 0x2f
        /*0002*/ 	.short	(.L_7 - .L_6)
	.align		4
.L_6:
        /*0004*/ 	.word	index@(_Z9kTrigger2PjS_)
        /*0008*/ 	.word	0x00000016


	//----- nvinfo : EIATTR_FRAME_SIZE
	.align		4
.L_7:
        /*000c*/ 	.byte	0x04, 0x11
        /*000e*/ 	.short	(.L_9 - .L_8)
	.align		4
.L_8:
        /*0010*/ 	.word	index@(_Z9kTrigger2PjS_)
        /*0014*/ 	.word	0x00000000


	//----- nvinfo : EIATTR_MIN_STACK_SIZE
	.align		4
.L_9:
        /*0018*/ 	.byte	0x04, 0x12
        /*001a*/ 	.short	(.L_11 - .L_10)
	.align		4
.L_10:
        /*001c*/ 	.word	index@(_Z9kTrigger2PjS_)
        /*0020*/ 	.word	0x00000000
.L_11:


//--------------------- .nv.compat                --------------------------
	.section	.nv.compat,"",@"SHT_CUDA_COMPAT_INFO"
	.align	4
        /*0000*/ 	.byte	0x02, 0x09, 0x00, 0x00, 0x02, 0x02, 0x01, 0x00, 0x02, 0x05, 0x05, 0x00, 0x03, 0x07, 0x01, 0x01
        /*0010*/ 	.byte	0x02, 0x03, 0x00, 0x00, 0x02, 0x06, 0x01, 0x00, 0x04, 0x0b, 0x08, 0x00, 0x09, 0x00, 0x00, 0x00
        /*0020*/ 	.byte	0x00, 0x00, 0x00, 0x00


//--------------------- .nv.info._Z9kTrigger2PjS_ --------------------------
	.section	.nv.info._Z9kTrigger2PjS_,"",@"SHT_CUDA_INFO"
	.sectionflags	@""
	.align	4


	//----- nvinfo : EIATTR_CUDA_API_VERSION
	.align		4
        /*0000*/ 	.byte	0x04, 0x37
        /*0002*/ 	.short	(.L_13 - .L_12)
.L_12:
        /*0004*/ 	.word	0x00000082


	//----- nvinfo : EIATTR_KPARAM_INFO
	.align		4
.L_13:
        /*0008*/ 	.byte	0x04, 0x17
        /*000a*/ 	.short	(.L_15 - .L_14)
.L_14:
        /*000c*/ 	.word	0x00000000
        /*0010*/ 	.short	0x0001
        /*0012*/ 	.short	0x0008
        /*0014*/ 	.byte	0x00, 0xf5, 0x21, 0x00


	//----- nvinfo : EIATTR_KPARAM_INFO
	.align		4
.L_15:
        /*0018*/ 	.byte	0x04, 0x17
        /*001a*/ 	.short	(.L_17 - .L_16)
.L_16:
        /*001c*/ 	.word	0x00000000
        /*0020*/ 	.short	0x0000
        /*0022*/ 	.short	0x0000
        /*0024*/ 	.byte	0x00, 0xf5, 0x21, 0x00


	//----- nvinfo : EIATTR_SPARSE_MMA_MASK
	.align		4
.L_17:
        /*0028*/ 	.byte	0x03, 0x50
        /*002a*/ 	.short	0x0000


	//----- nvinfo : EIATTR_MAXREG_COUNT
	.align		4
        /*002c*/ 	.byte	0x03, 0x1b
        /*002e*/ 	.short	0x00ff


	//----- nvinfo : EIATTR_MERCURY_ISA_VERSION
	.align		4
        /*0030*/ 	.byte	0x03, 0x5f
        /*0032*/ 	.short	0x0101


	//----- nvinfo : EIATTR_VRC_CTA_INIT_COUNT
	.align		4
        /*0034*/ 	.byte	0x02, 0x4a
	.zero		1
	.zero		1


	//----- nvinfo : EIATTR_EXIT_INSTR_OFFSETS
	.align		4
        /*0038*/ 	.byte	0x04, 0x1c
        /*003a*/ 	.short	(.L_19 - .L_18)


	//   ....[0]....
.L_18:
        /*003c*/ 	.word	0x000004b0


	//----- nvinfo : EIATTR_CBANK_PARAM_SIZE
	.align		4
.L_19:
        /*0040*/ 	.byte	0x03, 0x19
        /*0042*/ 	.short	0x0010


	//----- nvinfo : EIATTR_PARAM_CBANK
	.align		4
        /*0044*/ 	.byte	0x04, 0x0a
        /*0046*/ 	.short	(.L_21 - .L_20)
	.align		4
.L_20:
        /*0048*/ 	.word	index@(.nv.constant0._Z9kTrigger2PjS_)
        /*004c*/ 	.short	0x0380
        /*004e*/ 	.short	0x0010


	//----- nvinfo : EIATTR_SW_WAR
	.align		4
.L_21:
        /*0050*/ 	.byte	0x04, 0x36
        /*0052*/ 	.short	(.L_23 - .L_22)
.L_22:
        /*0054*/ 	.word	0x00000008
.L_23:


//--------------------- .nv.callgraph             --------------------------
	.section	.nv.callgraph,"",@"SHT_CUDA_CALLGRAPH"
	.align	4
	.sectionentsize	8
	.align		4
        /*0000*/ 	.word	0x00000000
	.align		4
        /*0004*/ 	.word	0xffffffff
	.align		4
        /*0008*/ 	.word	0x00000000
	.align		4
        /*000c*/ 	.word	0xfffffffe
	.align		4
        /*0010*/ 	.word	0x00000000
	.align		4
        /*0014*/ 	.word	0xfffffffd
	.align		4
        /*0018*/ 	.word	0x00000000
	.align		4
        /*001c*/ 	.word	0xfffffffc


//--------------------- .nv.constant3             --------------------------
	.section	.nv.constant3,"a",@progbits
	.align	4
.nv.constant3:
	.type		constD0,@object
	.size		constD0,(constPT - constD0)
constD0:
        /*0000*/ 	.byte	0x63, 0x59, 0x00, 0x00, 0x80, 0x7f, 0x00, 0x00, 0xb5, 0x14, 0x00, 0x00, 0x54, 0xdf, 0x00, 0x00
        /*0010*/ 	.byte	0xe2, 0xe3, 0x00, 0x00, 0x73, 0x2e, 0x00, 0x00, 0x17, 0x43, 0x00, 0x00
	.type		constPT,@object
	.size		constPT,(constPHI - constPT)
constPT:
        /*001c*/ 	.byte	0xe9, 0x41, 0x00, 0x00, 0xbf, 0x62, 0x00, 0x00, 0xcf, 0xae, 0x00, 0x00, 0xa2, 0x75, 0x00, 0x00
        /*002c*/ 	.byte	0x7d, 0x12, 0x00, 0x00, 0x7f, 0xdb, 0x00, 0x00, 0x6e, 0x0a, 0x00, 0x00
	.type		constPHI,@object
	.size		constPHI,(constCHI0 - constPHI)
constPHI:
        /*0038*/ 	.byte	0x63, 0x69, 0x00, 0x00, 0x80, 0x6f, 0x00, 0x00, 0xb5, 0x24, 0x00, 0x00, 0x54, 0xcf, 0x00, 0x00
        /*0048*/ 	.byte	0xe2, 0xf3, 0x00, 0x00, 0x73, 0x1e, 0x00, 0x00, 0x17, 0x53, 0x00, 0x00
	.type		constCHI0,@object
	.size		constCHI0,(constCHI1 - constCHI0)
constCHI0:
        /*0054*/ 	.byte	0xe9, 0x42, 0x00, 0x00, 0xbf, 0x61, 0x00, 0x00, 0xcf, 0xaf, 0x00, 0x00, 0xa2, 0x74, 0x00, 0x00
        /*0064*/ 	.byte	0x7d, 0x13, 0x00, 0x00, 0x7f, 0xda, 0x00, 0x00, 0x6e, 0x0b, 0x00, 0x00
	.type		constCHI1,@object
	.size		constCHI1,(constCHI2 - constCHI1)
constCHI1:
        /*0070*/ 	.byte	0x73, 0x59, 0x00, 0x00, 0x70, 0x7f, 0x00, 0x00, 0xc5, 0x14, 0x00, 0x00, 0x44, 0xdf, 0x00, 0x00
        /*0080*/ 	.byte	0xf2, 0xe3, 0x00, 0x00, 0x63, 0x2e, 0x00, 0x00, 0x27, 0x43, 0x00, 0x00
	.type		constCHI2,@object
	.size		constCHI2,(.L_5 - constCHI2)
constCHI2:
        /*008c*/ 	.byte	0xea, 0x41, 0x00, 0x00, 0xbe, 0x62, 0x00, 0x00, 0xc0, 0xae, 0x00, 0x00, 0xa1, 0x75, 0x00, 0x00
        /*009c*/ 	.byte	0x7e, 0x12, 0x00, 0x00, 0x7e, 0xdb, 0x00, 0x00, 0x6f, 0x0a, 0x00, 0x00
.L_5:


//--------------------- .text._Z9kTrigger2PjS_    --------------------------
	.section	.text._Z9kTrigger2PjS_,"ax",@progbits
	.align	128
        .global         _Z9kTrigger2PjS_
        .type           _Z9kTrigger2PjS_,@function
        .size           _Z9kTrigger2PjS_,(.L_x_1 - _Z9kTrigger2PjS_)
        .other          _Z9kTrigger2PjS_,@"STO_CUDA_ENTRY STV_DEFAULT"
_Z9kTrigger2PjS_:
.text._Z9kTrigger2PjS_:
[----:B------:R-:W-:Y:S01]  /*0000*/  LDC R1, c[0x0][0x37c] ;  /* 0x0000df00ff017b82 */ /* 0x000fe20000000800 */
[----:B------:R-:W0:Y:S07]  /*0010*/  S2R R3, SR_TID.X ;  /* 0x0000000000037919 */ /* 0x000e2e0000002100 */
[----:B------:R-:W0:Y:S01]  /*0020*/  S2UR UR6, SR_CTAID.X ;  /* 0x00000000000679c3 */ /* 0x000e220000002500 */
[----:B------:R-:W1:Y:S01]  /*0030*/  LDCU.64 UR4, c[0x0][0x358] ;  /* 0x00006b00ff0477ac */ /* 0x000e620008000a00 */
[----:B------:R-:W2:Y:S06]  /*0040*/  LDCU.64 UR16, c[0x3][0x60] ;  /* 0x00c00c00ff1077ac */ /* 0x000eac0008000a00 */
[----:B------:R-:W0:Y:S01]  /*0050*/  LDC R0, c[0x0][0x360] ;  /* 0x0000d800ff007b82 */ /* 0x000e220000000800 */
[----:B------:R-:W3:Y:S01]  /*0060*/  LDCU.128 UR24, c[0x3][0x90] ;  /* 0x00c01200ff1877ac */ /* 0x000ee20008000c00 */
[----:B------:R-:W4:Y:S06]  /*0070*/  LDCU.128 UR8, c[0x3][0x20] ;  /* 0x00c00400ff0877ac */ /* 0x000f2c0008000c00 */
[----:B------:R-:W5:Y:S01]  /*0080*/  LDC.64 R14, c[0x0][0x388] ;  /* 0x0000e200ff0e7b82 */ /* 0x000f620000000a00 */
[----:B------:R-:W4:Y:S01]  /*0090*/  LDCU.128 UR12, c[0x3][0x40] ;  /* 0x00c00800ff0c77ac */ /* 0x000f220008000c00 */
[----:B------:R-:W4:Y:S06]  /*00a0*/  LDCU UR18, c[0x3][0x68] ;  /* 0x00c00d00ff1277ac */ /* 0x000f2c0008000800 */
[----:B------:R-:W2:Y:S01]  /*00b0*/  LDC.64 R8, c[0x3][0x70] ;  /* 0x00c01c00ff087b82 */ /* 0x000ea20000000a00 */
[----:B------:R-:W4:Y:S01]  /*00c0*/  LDCU.64 UR20, c[0x3][0x80] ;  /* 0x00c01000ff1477ac */ /* 0x000f220008000a00 */
[----:B------:R-:W4:Y:S01]  /*00d0*/  LDCU UR19, c[0x3][0xa0] ;  /* 0x00c01400ff1377ac */ /* 0x000f220008000800 */
[----:B0-----:R-:W-:-:S05]  /*00e0*/  IMAD R0, R0, UR6, R3 ;  /* 0x0000000600007c24 */ /* 0x001fca000f8e0203 */
[----:B------:R-:W0:Y:S01]  /*00f0*/  LDC.64 R16, c[0x3][RZ] ;  /* 0x00c00000ff107b82 */ /* 0x000e220000000a00 */
[----:B------:R-:W3:Y:S01]  /*0100*/  LDCU.64 UR6, c[0x3][0x58] ;  /* 0x00c00b00ff0677ac */ /* 0x000ee20008000a00 */
[----:B-----5:R-:W-:-:S06]  /*0110*/  IMAD.WIDE.U32 R14, R0, 0x4, R14 ;  /* 0x00000004000e7825 */ /* 0x020fcc00078e000e */
[----:B------:R-:W5:Y:S01]  /*0120*/  LDC.64 R4, c[0x3][0x78] ;  /* 0x00c01e00ff047b82 */ /* 0x000f620000000a00 */
[----:B-1----:R1:W4:Y:S07]  /*0130*/  LDG.E R14, desc[UR4][R14.64] ;  /* 0x000000040e0e7981 */ /* 0x00232e000c1e1900 */
[----:B------:R-:W5:Y:S08]  /*0140*/  LDC.64 R6, c[0x3][0x8] ;  /* 0x00c00200ff067b82 */ /* 0x000f700000000a00 */
[----:B------:R-:W3:Y:S08]  /*0150*/  LDC R19, c[0x3][0x54] ;  /* 0x00c01500ff137b82 */ /* 0x000ef00000000800 */
[----:B------:R-:W5:Y:S08]  /*0160*/  LDC.64 R2, c[0x3][0x38] ;  /* 0x00c00e00ff027b82 */ /* 0x000f700000000a00 */
[----:B------:R-:W5:Y:S08]  /*0170*/  LDC R13, c[0x3][0x8c] ;  /* 0x00c02300ff0d7b82 */ /* 0x000f700000000800 */
[----:B-1----:R-:W1:Y:S01]  /*0180*/  LDC R15, c[0x3][0x1c] ;  /* 0x00c00700ff0f7b82 */ /* 0x002e620000000800 */
[----:B----4-:R-:W-:-:S02]  /*0190*/  LOP3.LUT R12, R14, 0xfffff, RZ, 0xc0, !PT ;  /* 0x000fffff0e0c7812 */ /* 0x010fc400078ec0ff */
[--C-:B------:R-:W-:Y:S02]  /*01a0*/  SHF.R.U32.HI R11, RZ, 0x4, R14.reuse ;  /* 0x00000004ff0b7819 */ /* 0x100fe4000001160e */
[----:B------:R-:W-:Y:S01]  /*01b0*/  SHF.R.U32.HI R10, RZ, 0x8, R14 ;  /* 0x00000008ff0a7819 */ /* 0x000fe2000001160e */
[C---:B--2---:R-:W-:Y:S01]  /*01c0*/  IMAD R9, R12.reuse, R9, R8 ;  /* 0x000000090c097224 */ /* 0x044fe200078e0208 */
[----:B------:R-:W-:Y:S01]  /*01d0*/  LOP3.LUT R11, R11, 0xf, RZ, 0xc0, !PT ;  /* 0x0000000f0b0b7812 */ /* 0x000fe200078ec0ff */
[----:B0-----:R-:W-:Y:S01]  /*01e0*/  IMAD R16, R12, R17, R16 ;  /* 0x000000110c107224 */ /* 0x001fe200078e0210 */
[----:B------:R-:W-:Y:S01]  /*01f0*/  LOP3.LUT R10, R10, 0xf, RZ, 0xc0, !PT ;  /* 0x0000000f0a0a7812 */ /* 0x000fe200078ec0ff */
[----:B---3--:R-:W-:Y:S02]  /*0200*/  IMAD R8, R12, UR6, R19 ;  /* 0x000000060c087c24 */ /* 0x008fe4000f8e0213 */
[C---:B-----5:R-:W-:Y:S02]  /*0210*/  IMAD R4, R11.reuse, R4, R9 ;  /* 0x000000040b047224 */ /* 0x060fe400078e0209 */
[----:B------:R-:W-:-:S02]  /*0220*/  IMAD R6, R11, R6, R16 ;  /* 0x000000060b067224 */ /* 0x000fc400078e0210 */
[C---:B------:R-:W-:Y:S02]  /*0230*/  IMAD R17, R10.reuse, R5, R4 ;  /* 0x000000050a117224 */ /* 0x040fe400078e0204 */
[----:B------:R-:W0:Y:S01]  /*0240*/  LDC.64 R4, c[0x0][0x380] ;  /* 0x0000e000ff047b82 */ /* 0x000e220000000a00 */
[----:B------:R-:W-:Y:S01]  /*0250*/  IMAD R7, R10, R7, R6 ;  /* 0x000000070a077224 */ /* 0x000fe200078e0206 */
[----:B------:R-:W-:Y:S01]  /*0260*/  SHF.R.U32.HI R6, RZ, 0xc, R14 ;  /* 0x0000000cff067819 */ /* 0x000fe2000001160e */
[----:B------:R-:W-:Y:S01]  /*0270*/  IMAD R9, R11, UR7, R8 ;  /* 0x000000070b097c24 */ /* 0x000fe2000f8e0208 */
[----:B------:R-:W-:Y:S01]  /*0280*/  SHF.R.U32.HI R14, RZ, 0x10, R14 ;  /* 0x00000010ff0e7819 */ /* 0x000fe2000001160e */
[----:B------:R-:W-:Y:S01]  /*0290*/  IMAD R16, R12, R3, R2 ;  /* 0x000000030c107224 */ /* 0x000fe200078e0202 */
[----:B------:R-:W2:Y:S01]  /*02a0*/  LDCU.64 UR6, c[0x3][0x10] ;  /* 0x00c00200ff0677ac */ /* 0x000ea20008000a00 */
[----:B------:R-:W-:Y:S01]  /*02b0*/  LOP3.LUT R6, R6, 0xf, RZ, 0xc0, !PT ;  /* 0x0000000f06067812 */ /* 0x000fe200078ec0ff */
[----:B------:R-:W-:Y:S01]  /*02c0*/  IMAD R9, R10, UR16, R9 ;  /* 0x000000100a097c24 */ /* 0x000fe2000f8e0209 */
[----:B------:R-:W-:Y:S01]  /*02d0*/  LOP3.LUT R2, R14, 0xf, RZ, 0xc0, !PT ;  /* 0x0000000f0e027812 */ /* 0x000fe200078ec0ff */
[----:B------:R-:W-:-:S02]  /*02e0*/  IMAD R14, R12, UR24, R13 ;  /* 0x000000180c0e7c24 */ /* 0x000fc4000f8e020d */
[----:B-1----:R-:W-:Y:S01]  /*02f0*/  IMAD R8, R12, UR8, R15 ;  /* 0x000000080c087c24 */ /* 0x002fe2000f8e020f */
[----:B------:R-:W1:Y:S01]  /*0300*/  LDCU UR8, c[0x3][0x30] ;  /* 0x00c00600ff0877ac */ /* 0x000e620008000800 */
[C---:B------:R-:W-:Y:S02]  /*0310*/  IMAD R9, R6.reuse, UR17, R9 ;  /* 0x0000001106097c24 */ /* 0x040fe4000f8e0209 */
[C---:B------:R-:W-:Y:S02]  /*0320*/  IMAD R13, R11.reuse, UR25, R14 ;  /* 0x000000190b0d7c24 */ /* 0x040fe4000f8e020e */
[----:B------:R-:W-:Y:S02]  /*0330*/  IMAD R3, R11, UR12, R16 ;  /* 0x0000000c0b037c24 */ /* 0x000fe4000f8e0210 */
[----:B------:R-:W-:Y:S02]  /*0340*/  IMAD R17, R6, UR20, R17 ;  /* 0x0000001406117c24 */ /* 0x000fe4000f8e0211 */
[----:B------:R-:W-:-:S02]  /*0350*/  IMAD R9, R2, UR18, R9 ;  /* 0x0000001202097c24 */ /* 0x000fc4000f8e0209 */
[----:B------:R-:W-:Y:S02]  /*0360*/  IMAD R11, R11, UR9, R8 ;  /* 0x000000090b0b7c24 */ /* 0x000fe4000f8e0208 */
[----:B------:R-:W-:Y:S02]  /*0370*/  IMAD R13, R10, UR26, R13 ;  /* 0x0000001a0a0d7c24 */ /* 0x000fe4000f8e020d */
[----:B------:R-:W-:Y:S02]  /*0380*/  IMAD R12, R2, UR21, R17 ;  /* 0x00000015020c7c24 */ /* 0x000fe4000f8e0211 */
[----:B------:R-:W-:Y:S02]  /*0390*/  IMAD R9, R9, R9, RZ ;  /* 0x0000000909097224 */ /* 0x000fe400078e02ff */
[C---:B------:R-:W-:Y:S02]  /*03a0*/  IMAD R3, R10.reuse, UR13, R3 ;  /* 0x0000000d0a037c24 */ /* 0x040fe4000f8e0203 */
[----:B------:R-:W-:-:S02]  /*03b0*/  IMAD R11, R10, UR10, R11 ;  /* 0x0000000a0a0b7c24 */ /* 0x000fc4000f8e020b */
[----:B------:R-:W-:Y:S02]  /*03c0*/  IMAD R13, R6, UR27, R13 ;  /* 0x0000001b060d7c24 */ /* 0x000fe4000f8e020d */
[----:B0-----:R-:W-:-:S04]  /*03d0*/  IMAD.WIDE.U32 R4, R0, 0x4, R4 ;  /* 0x0000000400047825 */ /* 0x001fc800078e0004 */
[----:B------:R-:W-:Y:S02]  /*03e0*/  IMAD R9, R12, R12, R9 ;  /* 0x0000000c0c097224 */ /* 0x000fe400078e0209 */
[C---:B------:R-:W-:Y:S02]  /*03f0*/  IMAD R3, R6.reuse, UR14, R3 ;  /* 0x0000000e06037c24 */ /* 0x040fe4000f8e0203 */
[C---:B--2---:R-:W-:Y:S02]  /*0400*/  IMAD R7, R6.reuse, UR6, R7 ;  /* 0x0000000606077c24 */ /* 0x044fe4000f8e0207 */
[----:B------:R-:W-:Y:S02]  /*0410*/  IMAD R11, R6, UR11, R11 ;  /* 0x0000000b060b7c24 */ /* 0x000fe4000f8e020b */
[C---:B------:R-:W-:Y:S02]  /*0420*/  IMAD R0, R2.reuse, UR19, R13 ;  /* 0x0000001302007c24 */ /* 0x040fe4000f8e020d */
[----:B------:R-:W-:-:S02]  /*0430*/  IMAD R7, R2, UR7, R7 ;  /* 0x0000000702077c24 */ /* 0x000fc4000f8e0207 */
[C---:B-1----:R-:W-:Y:S02]  /*0440*/  IMAD R11, R2.reuse, UR8, R11 ;  /* 0x00000008020b7c24 */ /* 0x042fe4000f8e020b */
[----:B------:R-:W-:Y:S01]  /*0450*/  IMAD R3, R2, UR15, R3 ;  /* 0x0000000f02037c24 */ /* 0x000fe2000f8e0203 */
[----:B------:R-:W-:Y:S01]  /*0460*/  STG.E desc[UR4][R4.64], R7 ;  /* 0x0000000704007986 */ /* 0x000fe2000c101904 */
[----:B------:R-:W-:-:S03]  /*0470*/  IMAD R9, R0, R0, R9 ;  /* 0x0000000000097224 */ /* 0x000fc600078e0209 */
[----:B------:R-:W-:Y:S04]  /*0480*/  STG.E desc[UR4][R4.64+0x4], R11 ;  /* 0x0000040b04007986 */ /* 0x000fe8000c101904 */
[----:B------:R-:W-:Y:S04]  /*0490*/  STG.E desc[UR4][R4.64+0x8], R3 ;  /* 0x0000080304007986 */ /* 0x000fe8000c101904 */
[----:B------:R-:W-:Y:S01]  /*04a0*/  STG.E desc[UR4][R4.64+0xc], R9 ;  /* 0x00000c0904007986 */ /* 0x000fe2000c101904 */
[----:B------:R-:W-:Y:S05]  /*04b0*/  EXIT ;  /* 0x000000000000794d */ /* 0x000fea0003800000 */
.L_x_0:
[----:B------:R-:W-:-:S00]  /*04c0*/  BRA `(.L_x_0) ;  /* 0xfffffffc00fc7947 */ /* 0x000fc0000383ffff */
[----:B------:R-:W-:-:S00]  /*04d0*/  NOP ;  /* 0x0000000000007918 */ /* 0x000fc00000000000 */
        /* <DEDUP_REMOVED lines=10> */
.L_x_1:


//--------------------- .nv.shared.reserved.0     --------------------------
	.section	.nv.shared.reserved.0,"aw",@nobits
	.weak		__nv_reservedSMEM_offset_0_alias
	.size		__nv_reservedSMEM_offset_0_alias, 0, 64
	.other		__nv_reservedSMEM_offset_0_alias,@"STO_CUDA_RESERVED_SHARED STV_DEFAULT"
__nv_reservedSMEM_offset_0_alias:
	.zero		0
	.zero		64


//--------------------- .nv.constant0._Z9kTrigger2PjS_ --------------------------
	.section	.nv.constant0._Z9kTrigger2PjS_,"a",@progbits
	.sectionflags	@""
	.align	4
.nv.constant0._Z9kTrigger2PjS_:
	.zero		912


//--------------------- SYMBOLS --------------------------

	.type		.nv.reservedSmem.offset0,@object
	.size		.nv.reservedSmem.offset0,0x4
